//
// Generated by NVIDIA NVVM Compiler
//
// Compiler Build ID: CL-36424714
// Cuda compilation tools, release 13.0, V13.0.88
// Based on NVVM 20.0.0
//

.version 9.0
.target sm_100
.address_size 64

	// .globl	_Z19test_cp_async4_predP4int4S0_
.extern .shared .align 16 .b8 smem[];

.visible .entry _Z19test_cp_async4_predP4int4S0_(
	.param .u64 .ptr .align 1 _Z19test_cp_async4_predP4int4S0__param_0,
	.param .u64 .ptr .align 1 _Z19test_cp_async4_predP4int4S0__param_1
)
{
	.reg .pred 	%p<3>;
	.reg .b32 	%r<11>;
	.reg .b64 	%rd<7>;

	ld.param.u64 	%rd1, [_Z19test_cp_async4_predP4int4S0__param_0];
	ld.param.u64 	%rd2, [_Z19test_cp_async4_predP4int4S0__param_1];
	mov.u32 	%r1, %tid.x;
	and.b32  	%r2, %r1, 1;
	setp.eq.b32 	%p1, %r2, 1;
	not.pred 	%p2, %p1;
	@%p2 bra 	$L__BB0_2;
	cvta.to.global.u64 	%rd4, %rd1;
	mul.wide.u32 	%rd5, %r1, 16;
	add.s64 	%rd3, %rd2, %rd5;
	shl.b32 	%r5, %r1, 4;
	mov.u32 	%r6, smem;
	add.s32 	%r4, %r6, %r5;
	mov.b32 	%r3, 1;
	// begin inline asm
	{
   .reg .pred p;
   setp.ne.b32 p, %r3, 0;
   @p cp.async.cg.shared.global [%r4], [%rd3], 16;
}

	// end inline asm
	// begin inline asm
	cp.async.commit_group;
	// end inline asm
	// begin inline asm
	cp.async.wait_all;
	// end inline asm
	bar.sync 	0;
	add.s64 	%rd6, %rd4, %rd5;
	ld.shared.v4.u32 	{%r7, %r8, %r9, %r10}, [%r4];
	st.global.v4.u32 	[%rd6], {%r7, %r8, %r9, %r10};
$L__BB0_2:
	ret;

}
	// .globl	_Z14test_cp_async4P4int4S0_
.visible .entry _Z14test_cp_async4P4int4S0_(
	.param .u64 .ptr .align 1 _Z14test_cp_async4P4int4S0__param_0,
	.param .u64 .ptr .align 1 _Z14test_cp_async4P4int4S0__param_1
)
{
	.reg .b32 	%r<9>;
	.reg .b64 	%rd<7>;

	ld.param.u64 	%rd2, [_Z14test_cp_async4P4int4S0__param_0];
	ld.param.u64 	%rd3, [_Z14test_cp_async4P4int4S0__param_1];
	cvta.to.global.u64 	%rd4, %rd2;
	mov.u32 	%r2, %tid.x;
	mul.wide.u32 	%rd5, %r2, 16;
	add.s64 	%rd1, %rd3, %rd5;
	shl.b32 	%r3, %r2, 4;
	mov.u32 	%r4, smem;
	add.s32 	%r1, %r4, %r3;
	// begin inline asm
	{
   cp.async.cg.shared.global [%r1], [%rd1], 16;
}

	// end inline asm
	// begin inline asm
	cp.async.commit_group;
	// end inline asm
	// begin inline asm
	cp.async.wait_all;
	// end inline asm
	bar.sync 	0;
	add.s64 	%rd6, %rd4, %rd5;
	ld.shared.v4.u32 	{%r5, %r6, %r7, %r8}, [%r1];
	st.global.v4.u32 	[%rd6], {%r5, %r6, %r7, %r8};
	ret;

}


// ===== COMPILED SASS (sm_100) =====

	.target	sm_100

	.elftype	@"ET_EXEC"


//--------------------- .note.nv.tkinfo           --------------------------
	.section	.note.nv.tkinfo,"",@"SHT_NOTE"
	.sectionflags	@"SHF_NOTE_NV_TKINFO"
	.tkinfo
        /*0018*/ 	.word	0x00000002
        /*0030*/ 	.string	""
        /*0030*/ 	.string	"ptxas"
        /*0030*/ 	.string	"Cuda compilation tools, release 13.0, V13.0.88"
        /*0030*/ 	.string	"Build cuda_13.0.r13.0/compiler.36424714_0"
        /*0030*/ 	.string	"-arch sm_100 -m 64 "



//--------------------- .note.nv.cuinfo           --------------------------
	.section	.note.nv.cuinfo,"",@"SHT_NOTE"
	.sectionflags	@"SHF_NOTE_NV_CUINFO"
        /*0018*/ 	.short	0x0002
        /*001a*/ 	.short	0x0064
        /*001c*/ 	.short	0x0082
	.zero		2


//--------------------- .nv.info                  --------------------------
	.section	.nv.info,"",@"SHT_CUDA_INFO"
	.align	4


	//----- nvinfo : EIATTR_REGCOUNT
	.align		4
        /*0000*/ 	.byte	0x04, 0x2f
        /*0002*/ 	.short	(.L_1 - .L_0)
	.align		4
.L_0:
        /*0004*/ 	.word	index@(_Z19test_cp_async4_predP4int4S0_)
        /*0008*/ 	.word	0x00000010


	//----- nvinfo : EIATTR_FRAME_SIZE
	.align		4
.L_1:
        /*000c*/ 	.byte	0x04, 0x11
        /*000e*/ 	.short	(.L_3 - .L_2)
	.align		4
.L_2:
        /*0010*/ 	.word	index@(_Z19test_cp_async4_predP4int4S0_)
        /*0014*/ 	.word	0x00000000


	//----- nvinfo : EIATTR_REGCOUNT
	.align		4
.L_3:
        /*0018*/ 	.byte	0x04, 0x2f
        /*001a*/ 	.short	(.L_5 - .L_4)
	.align		4
.L_4:
        /*001c*/ 	.word	index@(_Z14test_cp_async4P4int4S0_)
        /*0020*/ 	.word	0x00000010


	//----- nvinfo : EIATTR_FRAME_SIZE
	.align		4
.L_5:
        /*0024*/ 	.byte	0x04, 0x11
        /*0026*/ 	.short	(.L_7 - .L_6)
	.align		4
.L_6:
        /*0028*/ 	.word	index@(_Z14test_cp_async4P4int4S0_)
        /*002c*/ 	.word	0x00000000


	//----- nvinfo : EIATTR_MIN_STACK_SIZE
	.align		4
.L_7:
        /*0030*/ 	.byte	0x04, 0x12
        /*0032*/ 	.short	(.L_9 - .L_8)
	.align		4
.L_8:
        /*0034*/ 	.word	index@(_Z14test_cp_async4P4int4S0_)
        /*0038*/ 	.word	0x00000000


	//----- nvinfo : EIATTR_MIN_STACK_SIZE
	.align		4
.L_9:
        /*003c*/ 	.byte	0x04, 0x12
        /*003e*/ 	.short	(.L_11 - .L_10)
	.align		4
.L_10:
        /*0040*/ 	.word	index@(_Z19test_cp_async4_predP4int4S0_)
        /*0044*/ 	.word	0x00000000
.L_11:


//--------------------- .nv.compat                --------------------------
	.section	.nv.compat,"",@"SHT_CUDA_COMPAT_INFO"
	.align	4
        /*0000*/ 	.byte	0x02, 0x09, 0x00, 0x00, 0x02, 0x02, 0x01, 0x00, 0x02, 0x05, 0x05, 0x00, 0x03, 0x07, 0x01, 0x01
        /*0010*/ 	.byte	0x02, 0x03, 0x00, 0x00, 0x02, 0x06, 0x01, 0x00, 0x04, 0x0b, 0x08, 0x00, 0x09, 0x00, 0x00, 0x00
        /*0020*/ 	.byte	0x00, 0x00, 0x00, 0x00


//--------------------- .nv.info._Z14test_cp_async4P4int4S0_ --------------------------
	.section	.nv.info._Z14test_cp_async4P4int4S0_,"",@"SHT_CUDA_INFO"
	.sectionflags	@""
	.align	4


	//----- nvinfo : EIATTR_CUDA_API_VERSION
	.align		4
        /*0000*/ 	.byte	0x04, 0x37
        /*0002*/ 	.short	(.L_13 - .L_12)
.L_12:
        /*0004*/ 	.word	0x00000082


	//----- nvinfo : EIATTR_KPARAM_INFO
	.align		4
.L_13:
        /*0008*/ 	.byte	0x04, 0x17
        /*000a*/ 	.short	(.L_15 - .L_14)
.L_14:
        /*000c*/ 	.word	0x00000000
        /*0010*/ 	.short	0x0001
        /*0012*/ 	.short	0x0008
        /*0014*/ 	.byte	0x00, 0xf5, 0x21, 0x00


	//----- nvinfo : EIATTR_KPARAM_INFO
	.align		4
.L_15:
        /*0018*/ 	.byte	0x04, 0x17
        /*001a*/ 	.short	(.L_17 - .L_16)
.L_16:
        /*001c*/ 	.word	0x00000000
        /*0020*/ 	.short	0x0000
        /*0022*/ 	.short	0x0000
        /*0024*/ 	.byte	0x00, 0xf5, 0x21, 0x00


	//----- nvinfo : EIATTR_SPARSE_MMA_MASK
	.align		4
.L_17:
        /*0028*/ 	.byte	0x03, 0x50
        /*002a*/ 	.short	0x0000


	//----- nvinfo : EIATTR_MAXREG_COUNT
	.align		4
        /*002c*/ 	.byte	0x03, 0x1b
        /*002e*/ 	.short	0x00ff


	//----- nvinfo : EIATTR_NUM_BARRIERS
	.align		4
        /*0030*/ 	.byte	0x02, 0x4c
        /*0032*/ 	.byte	0x01
	.zero		1


	//----- nvinfo : EIATTR_MERCURY_ISA_VERSION
	.align		4
        /*0034*/ 	.byte	0x03, 0x5f
        /*0036*/ 	.short	0x0101


	//----- nvinfo : EIATTR_VRC_CTA_INIT_COUNT
	.align		4
        /*0038*/ 	.byte	0x02, 0x4a
	.zero		1
	.zero		1


	//----- nvinfo : EIATTR_EXIT_INSTR_OFFSETS
	.align		4
        /*003c*/ 	.byte	0x04, 0x1c
        /*003e*/ 	.short	(.L_19 - .L_18)


	//   ....[0]....
.L_18:
        /*0040*/ 	.word	0x00000150


	//----- nvinfo : EIATTR_CBANK_PARAM_SIZE
	.align		4
.L_19:
        /*0044*/ 	.byte	0x03, 0x19
        /*0046*/ 	.short	0x0010


	//----- nvinfo : EIATTR_PARAM_CBANK
	.align		4
        /*0048*/ 	.byte	0x04, 0x0a
        /*004a*/ 	.short	(.L_21 - .L_20)
	.align		4
.L_20:
        /*004c*/ 	.word	index@(.nv.constant0._Z14test_cp_async4P4int4S0_)
        /*0050*/ 	.short	0x0380
        /*0052*/ 	.short	0x0010


	//----- nvinfo : EIATTR_SW_WAR
	.align		4
.L_21:
        /*0054*/ 	.byte	0x04, 0x36
        /*0056*/ 	.short	(.L_23 - .L_22)
.L_22:
        /*0058*/ 	.word	0x00000008
.L_23:


//--------------------- .nv.info._Z19test_cp_async4_predP4int4S0_ --------------------------
	.section	.nv.info._Z19test_cp_async4_predP4int4S0_,"",@"SHT_CUDA_INFO"
	.sectionflags	@""
	.align	4


	//----- nvinfo : EIATTR_CUDA_API_VERSION
	.align		4
        /*0000*/ 	.byte	0x04, 0x37
        /*0002*/ 	.short	(.L_25 - .L_24)
.L_24:
        /*0004*/ 	.word	0x00000082


	//----- nvinfo : EIATTR_KPARAM_INFO
	.align		4
.L_25:
        /*0008*/ 	.byte	0x04, 0x17
        /*000a*/ 	.short	(.L_27 - .L_26)
.L_26:
        /*000c*/ 	.word	0x00000000
        /*0010*/ 	.short	0x0001
        /*0012*/ 	.short	0x0008
        /*0014*/ 	.byte	0x00, 0xf5, 0x21, 0x00


	//----- nvinfo : EIATTR_KPARAM_INFO
	.align		4
.L_27:
        /*0018*/ 	.byte	0x04, 0x17
        /*001a*/ 	.short	(.L_29 - .L_28)
.L_28:
        /*001c*/ 	.word	0x00000000
        /*0020*/ 	.short	0x0000
        /*0022*/ 	.short	0x0000
        /*0024*/ 	.byte	0x00, 0xf5, 0x21, 0x00


	//----- nvinfo : EIATTR_SPARSE_MMA_MASK
	.align		4
.L_29:
        /*0028*/ 	.byte	0x03, 0x50
        /*002a*/ 	.short	0x0000


	//----- nvinfo : EIATTR_MAXREG_COUNT
	.align		4
        /*002c*/ 	.byte	0x03, 0x1b
        /*002e*/ 	.short	0x00ff


	//----- nvinfo : EIATTR_NUM_BARRIERS
	.align		4
        /*0030*/ 	.byte	0x02, 0x4c
        /*0032*/ 	.byte	0x01
	.zero		1


	//----- nvinfo : EIATTR_MERCURY_ISA_VERSION
	.align		4
        /*0034*/ 	.byte	0x03, 0x5f
        /*0036*/ 	.short	0x0101


	//----- nvinfo : EIATTR_VRC_CTA_INIT_COUNT
	.align		4
        /*0038*/ 	.byte	0x02, 0x4a
	.zero		1
	.zero		1


	//----- nvinfo : EIATTR_EXIT_INSTR_OFFSETS
	.align		4
        /*003c*/ 	.byte	0x04, 0x1c
        /*003e*/ 	.short	(.L_31 - .L_30)


	//   ....[0]....
.L_30:
        /*0040*/ 	.word	0x00000040


	//   ....[1]....
        /*0044*/ 	.word	0x00000180


	//----- nvinfo : EIATTR_CBANK_PARAM_SIZE
	.align		4
.L_31:
        /*0048*/ 	.byte	0x03, 0x19
        /*004a*/ 	.short	0x0010


	//----- nvinfo : EIATTR_PARAM_CBANK
	.align		4
        /*004c*/ 	.byte	0x04, 0x0a
        /*004e*/ 	.short	(.L_33 - .L_32)
	.align		4
.L_32:
        /*0050*/ 	.word	index@(.nv.constant0._Z19test_cp_async4_predP4int4S0_)
        /*0054*/ 	.short	0x0380
        /*0056*/ 	.short	0x0010


	//----- nvinfo : EIATTR_SW_WAR
	.align		4
.L_33:
        /*0058*/ 	.byte	0x04, 0x36
        /*005a*/ 	.short	(.L_35 - .L_34)
.L_34:
        /*005c*/ 	.word	0x00000008
.L_35:


//--------------------- .nv.callgraph             --------------------------
	.section	.nv.callgraph,"",@"SHT_CUDA_CALLGRAPH"
	.align	4
	.sectionentsize	8
	.align		4
        /*0000*/ 	.word	0x00000000
	.align		4
        /*0004*/ 	.word	0xffffffff
	.align		4
        /*0008*/ 	.word	0x00000000
	.align		4
        /*000c*/ 	.word	0xfffffffe
	.align		4
        /*0010*/ 	.word	0x00000000
	.align		4
        /*0014*/ 	.word	0xfffffffd
	.align		4
        /*0018*/ 	.word	0x00000000
	.align		4
        /*001c*/ 	.word	0xfffffffc


//--------------------- .text._Z14test_cp_async4P4int4S0_ --------------------------
	.section	.text._Z14test_cp_async4P4int4S0_,"ax",@progbits
	.align	128
        .global         _Z14test_cp_async4P4int4S0_
        .type           _Z14test_cp_async4P4int4S0_,@function
        .size           _Z14test_cp_async4P4int4S0_,(.L_x_2 - _Z14test_cp_async4P4int4S0_)
        .other          _Z14test_cp_async4P4int4S0_,@"STO_CUDA_ENTRY STV_DEFAULT"
_Z14test_cp_async4P4int4S0_:
.text._Z14test_cp_async4P4int4S0_:
[----:B------:R-:W-:Y:S01]  /*0000*/  LDC R1, c[0x0][0x37c] ;  /* 0x0000df00ff017b82 */ /* 0x000fe20000000800 */
[----:B------:R-:W1:Y:S07]  /*0010*/  S2R R13, SR_TID.X ;  /* 0x00000000000d7919 */ /* 0x000e6e0000002100 */
[----:B------:R-:W2:Y:S01]  /*0020*/  S2UR UR5, SR_CgaCtaId ;  /* 0x00000000000579c3 */ /* 0x000ea20000008800 */
[----:B------:R-:W3:Y:S01]  /*0030*/  LDCU.64 UR6, c[0x0][0x358] ;  /* 0x00006b00ff0677ac */ /* 0x000ee20008000a00 */
[----:B------:R-:W-:-:S06]  /*0040*/  UMOV UR4, 0x400 ;  /* 0x0000040000047882 */ /* 0x000fcc0000000000 */
[----:B------:R-:W4:Y:S08]  /*0050*/  LDC.64 R2, c[0x0][0x388] ;  /* 0x0000e200ff027b82 */ /* 0x000f300000000a00 */
[----:B------:R-:W5:Y:S01]  /*0060*/  LDC.64 R4, c[0x0][0x380] ;  /* 0x0000e000ff047b82 */ /* 0x000f620000000a00 */
[----:B--2---:R-:W-:-:S06]  /*0070*/  ULEA UR4, UR5, UR4, 0x18 ;  /* 0x0000000405047291 */ /* 0x004fcc000f8ec0ff */
[C---:B-1----:R-:W-:Y:S01]  /*0080*/  LEA R7, R13.reuse, UR4, 0x4 ;  /* 0x000000040d077c11 */ /* 0x042fe2000f8e20ff */
[----:B----4-:R-:W-:-:S05]  /*0090*/  IMAD.WIDE.U32 R2, R13, 0x10, R2 ;  /* 0x000000100d027825 */ /* 0x010fca00078e0002 */
[----:B------:R-:W-:Y:S01]  /*00a0*/  @!PT LDS RZ, [RZ] ;  /* 0x00000000fffff984 */ /* 0x000fe20000000800 */
[----:B------:R-:W-:Y:S01]  /*00b0*/  @!PT LDS RZ, [RZ] ;  /* 0x00000000fffff984 */ /* 0x000fe20000000800 */
[----:B------:R-:W-:Y:S01]  /*00c0*/  @!PT LDS RZ, [RZ] ;  /* 0x00000000fffff984 */ /* 0x000fe20000000800 */
[----:B---3--:R-:W-:Y:S01]  /*00d0*/  LDGSTS.E.BYPASS.128 [R7], desc[UR6][R2.64] ;  /* 0x0000000002077fae */ /* 0x008fe2000b981806 */
[----:B-----5:R-:W-:-:S03]  /*00e0*/  IMAD.WIDE.U32 R4, R13, 0x10, R4 ;  /* 0x000000100d047825 */ /* 0x020fc600078e0004 */
[----:B------:R-:W0:Y:S04]  /*00f0*/  LDGDEPBAR ;  /* 0x00000000000079af */ /* 0x000e280000000000 */
[----:B------:R-:W0:Y:S01]  /*0100*/  LDGDEPBAR ;  /* 0x00000000000079af */ /* 0x000e220000000000 */
[----:B------:R-:W-:-:S04]  /*0110*/  DEPBAR.LE SB0, 0x0 ;  /* 0x000080000000791a */ /* 0x000fc80000000000 */
[----:B------:R-:W-:Y:S06]  /*0120*/  BAR.SYNC.DEFER_BLOCKING 0x0 ;  /* 0x0000000000007b1d */ /* 0x000fec0000010000 */
[----:B------:R-:W1:Y:S04]  /*0130*/  LDS.128 R8, [R7] ;  /* 0x0000000007087984 */ /* 0x000e680000000c00 */
[----:B-1----:R-:W-:Y:S01]  /*0140*/  STG.E.128 desc[UR6][R4.64], R8 ;  /* 0x0000000804007986 */ /* 0x002fe2000c101d06 */
[----:B------:R-:W-:Y:S05]  /*0150*/  EXIT ;  /* 0x000000000000794d */ /* 0x000fea0003800000 */
.L_x_0:
[----:B------:R-:W-:-:S00]  /*0160*/  BRA `(.L_x_0) ;  /* 0xfffffffc00fc7947 */ /* 0x000fc0000383ffff */
[----:B------:R-:W-:-:S00]  /*0170*/  NOP ;  /* 0x0000000000007918 */ /* 0x000fc00000000000 */
        /* <DEDUP_REMOVED lines=8> */
.L_x_2:


//--------------------- .text._Z19test_cp_async4_predP4int4S0_ --------------------------
	.section	.text._Z19test_cp_async4_predP4int4S0_,"ax",@progbits
	.align	128
        .global         _Z19test_cp_async4_predP4int4S0_
        .type           _Z19test_cp_async4_predP4int4S0_,@function
        .size           _Z19test_cp_async4_predP4int4S0_,(.L_x_3 - _Z19test_cp_async4_predP4int4S0_)
        .other          _Z19test_cp_async4_predP4int4S0_,@"STO_CUDA_ENTRY STV_DEFAULT"
_Z19test_cp_async4_predP4int4S0_:
.text._Z19test_cp_async4_predP4int4S0_:
[----:B------:R-:W-:Y:S01]  /*0000*/  LDC R1, c[0x0][0x37c] ;  /* 0x0000df00ff017b82 */ /* 0x000fe20000000800 */
[----:B------:R-:W1:Y:S02]  /*0010*/  S2R R13, SR_TID.X ;  /* 0x00000000000d7919 */ /* 0x000e640000002100 */
[----:B-1----:R-:W-:-:S04]  /*0020*/  LOP3.LUT R0, R13, 0x1, RZ, 0xc0, !PT ;  /* 0x000000010d007812 */ /* 0x002fc800078ec0ff */
[----:B------:R-:W-:-:S13]  /*0030*/  ISETP.NE.U32.AND P0, PT, R0, 0x1, PT ;  /* 0x000000010000780c */ /* 0x000fda0003f05070 */
[----:B------:R-:W-:Y:S05]  /*0040*/  @P0 EXIT ;  /* 0x000000000000094d */ /* 0x000fea0003800000 */
[----:B------:R-:W1:Y:S01]  /*0050*/  S2UR UR5, SR_CgaCtaId ;  /* 0x00000000000579c3 */ /* 0x000e620000008800 */
[----:B------:R-:W2:Y:S01]  /*0060*/  LDCU.64 UR6, c[0x0][0x358] ;  /* 0x00006b00ff0677ac */ /* 0x000ea20008000a00 */
[----:B------:R-:W-:-:S06]  /*0070*/  UMOV UR4, 0x400 ;  /* 0x0000040000047882 */ /* 0x000fcc0000000000 */
[----:B------:R-:W3:Y:S08]  /*0080*/  LDC.64 R2, c[0x0][0x388] ;  /* 0x0000e200ff027b82 */ /* 0x000ef00000000a00 */
[----:B------:R-:W4:Y:S01]  /*0090*/  LDC.64 R4, c[0x0][0x380] ;  /* 0x0000e000ff047b82 */ /* 0x000f220000000a00 */
[----:B-1----:R-:W-:-:S06]  /*00a0*/  ULEA UR4, UR5, UR4, 0x18 ;  /* 0x0000000405047291 */ /* 0x002fcc000f8ec0ff */
[C---:B------:R-:W-:Y:S01]  /*00b0*/  LEA R7, R13.reuse, UR4, 0x4 ;  /* 0x000000040d077c11 */ /* 0x040fe2000f8e20ff */
[----:B---3--:R-:W-:-:S05]  /*00c0*/  IMAD.WIDE.U32 R2, R13, 0x10, R2 ;  /* 0x000000100d027825 */ /* 0x008fca00078e0002 */
[----:B------:R-:W-:Y:S01]  /*00d0*/  @!PT LDS RZ, [RZ] ;  /* 0x00000000fffff984 */ /* 0x000fe20000000800 */
[----:B------:R-:W-:Y:S01]  /*00e0*/  @!PT LDS RZ, [RZ] ;  /* 0x00000000fffff984 */ /* 0x000fe20000000800 */
[----:B------:R-:W-:Y:S01]  /*00f0*/  @!PT LDS RZ, [RZ] ;  /* 0x00000000fffff984 */ /* 0x000fe20000000800 */
[----:B--2---:R-:W-:Y:S01]  /*0100*/  LDGSTS.E.BYPASS.128 [R7], desc[UR6][R2.64] ;  /* 0x0000000002077fae */ /* 0x004fe2000b981806 */
[----:B----4-:R-:W-:-:S03]  /*0110*/  IMAD.WIDE.U32 R4, R13, 0x10, R4 ;  /* 0x000000100d047825 */ /* 0x010fc600078e0004 */
[----:B------:R-:W0:Y:S04]  /*0120*/  LDGDEPBAR ;  /* 0x00000000000079af */ /* 0x000e280000000000 */
[----:B------:R-:W0:Y:S01]  /*0130*/  LDGDEPBAR ;  /* 0x00000000000079af */ /* 0x000e220000000000 */
[----:B------:R-:W-:-:S04]  /*0140*/  DEPBAR.LE SB0, 0x0 ;  /* 0x000080000000791a */ /* 0x000fc80000000000 */
[----:B------:R-:W-:Y:S06]  /*0150*/  BAR.SYNC.DEFER_BLOCKING 0x0 ;  /* 0x0000000000007b1d */ /* 0x000fec0000010000 */
[----:B------:R-:W1:Y:S04]  /*0160*/  LDS.128 R8, [R7] ;  /* 0x0000000007087984 */ /* 0x000e680000000c00 */
[----:B-1----:R-:W-:Y:S01]  /*0170*/  STG.E.128 desc[UR6][R4.64], R8 ;  /* 0x0000000804007986 */ /* 0x002fe2000c101d06 */
[----:B------:R-:W-:Y:S05]  /*0180*/  EXIT ;  /* 0x000000000000794d */ /* 0x000fea0003800000 */
.L_x_1:
        /* <DEDUP_REMOVED lines=15> */
.L_x_3:


//--------------------- .nv.shared._Z14test_cp_async4P4int4S0_ --------------------------
	.section	.nv.shared._Z14test_cp_async4P4int4S0_,"aw",@nobits
	.sectionflags	@""
	.align	16
	.zero		1024


//--------------------- .nv.shared.reserved.0     --------------------------
	.section	.nv.shared.reserved.0,"aw",@nobits
	.weak		__nv_reservedSMEM_offset_0_alias
	.size		__nv_reservedSMEM_offset_0_alias, 0, 64
	.other		__nv_reservedSMEM_offset_0_alias,@"STO_CUDA_RESERVED_SHARED STV_DEFAULT"
__nv_reservedSMEM_offset_0_alias:
	.zero		0
	.zero		64


//--------------------- .nv.shared._Z19test_cp_async4_predP4int4S0_ --------------------------
	.section	.nv.shared._Z19test_cp_async4_predP4int4S0_,"aw",@nobits
	.sectionflags	@""
	.align	16
	.zero		1024


//--------------------- .nv.constant0._Z14test_cp_async4P4int4S0_ --------------------------
	.section	.nv.constant0._Z14test_cp_async4P4int4S0_,"a",@progbits
	.sectionflags	@""
	.align	4
.nv.constant0._Z14test_cp_async4P4int4S0_:
	.zero		912


//--------------------- .nv.constant0._Z19test_cp_async4_predP4int4S0_ --------------------------
	.section	.nv.constant0._Z19test_cp_async4_predP4int4S0_,"a",@progbits
	.sectionflags	@""
	.align	4
.nv.constant0._Z19test_cp_async4_predP4int4S0_:
	.zero		912


//--------------------- SYMBOLS --------------------------

	.type		.nv.reservedSmem.offset0,@object
	.size		.nv.reservedSmem.offset0,0x4
	.type		.nv.reservedSmem.cap,@object
	.size		.nv.reservedSmem.cap,0x4
